//
// Generated by NVIDIA NVVM Compiler
//
// Compiler Build ID: CL-36424714
// Cuda compilation tools, release 13.0, V13.0.88
// Based on NVVM 20.0.0
//

.version 9.0
.target sm_100
.address_size 64

	// .globl	_Z10matrix_addPfS_S_

.visible .entry _Z10matrix_addPfS_S_(
	.param .u64 .ptr .align 1 _Z10matrix_addPfS_S__param_0,
	.param .u64 .ptr .align 1 _Z10matrix_addPfS_S__param_1,
	.param .u64 .ptr .align 1 _Z10matrix_addPfS_S__param_2
)
{
	.reg .b32 	%r<9>;
	.reg .b32 	%f<4>;
	.reg .b64 	%rd<14>;

	ld.param.u64 	%rd1, [_Z10matrix_addPfS_S__param_0];
	ld.param.u64 	%rd2, [_Z10matrix_addPfS_S__param_1];
	ld.param.u64 	%rd3, [_Z10matrix_addPfS_S__param_2];
	cvta.to.global.u64 	%rd4, %rd3;
	cvta.to.global.u64 	%rd5, %rd2;
	cvta.to.global.u64 	%rd6, %rd1;
	mov.u32 	%r1, %ctaid.x;
	mov.u32 	%r2, %ntid.x;
	mov.u32 	%r3, %tid.x;
	mad.lo.s32 	%r4, %r1, %r2, %r3;
	mov.u32 	%r5, %ctaid.y;
	mov.u32 	%r6, %ntid.y;
	mov.u32 	%r7, %tid.y;
	mad.lo.s32 	%r8, %r5, %r6, %r7;
	mul.wide.u32 	%rd7, %r8, 512;
	cvt.u64.u32 	%rd8, %r4;
	add.s64 	%rd9, %rd7, %rd8;
	shl.b64 	%rd10, %rd9, 2;
	add.s64 	%rd11, %rd6, %rd10;
	ld.global.f32 	%f1, [%rd11];
	add.s64 	%rd12, %rd5, %rd10;
	ld.global.f32 	%f2, [%rd12];
	add.f32 	%f3, %f1, %f2;
	add.s64 	%rd13, %rd4, %rd10;
	st.global.f32 	[%rd13], %f3;
	ret;

}


// ===== COMPILED SASS (sm_100) =====

	.target	sm_100

	.elftype	@"ET_EXEC"


//--------------------- .note.nv.tkinfo           --------------------------
	.section	.note.nv.tkinfo,"",@"SHT_NOTE"
	.sectionflags	@"SHF_NOTE_NV_TKINFO"
	.tkinfo
        /*0018*/ 	.word	0x00000002
        /*0030*/ 	.string	""
        /*0030*/ 	.string	"ptxas"
        /*0030*/ 	.string	"Cuda compilation tools, release 13.0, V13.0.88"
        /*0030*/ 	.string	"Build cuda_13.0.r13.0/compiler.36424714_0"
        /*0030*/ 	.string	"-arch sm_100 -m 64 "



//--------------------- .note.nv.cuinfo           --------------------------
	.section	.note.nv.cuinfo,"",@"SHT_NOTE"
	.sectionflags	@"SHF_NOTE_NV_CUINFO"
        /*0018*/ 	.short	0x0002
        /*001a*/ 	.short	0x0064
        /*001c*/ 	.short	0x0082
	.zero		2


//--------------------- .nv.info                  --------------------------
	.section	.nv.info,"",@"SHT_CUDA_INFO"
	.align	4


	//----- nvinfo : EIATTR_REGCOUNT
	.align		4
        /*0000*/ 	.byte	0x04, 0x2f
        /*0002*/ 	.short	(.L_1 - .L_0)
	.align		4
.L_0:
        /*0004*/ 	.word	index@(_Z10matrix_addPfS_S_)
        /*0008*/ 	.word	0x0000000c


	//----- nvinfo : EIATTR_FRAME_SIZE
	.align		4
.L_1:
        /*000c*/ 	.byte	0x04, 0x11
        /*000e*/ 	.short	(.L_3 - .L_2)
	.align		4
.L_2:
        /*0010*/ 	.word	index@(_Z10matrix_addPfS_S_)
        /*0014*/ 	.word	0x00000000


	//----- nvinfo : EIATTR_MIN_STACK_SIZE
	.align		4
.L_3:
        /*0018*/ 	.byte	0x04, 0x12
        /*001a*/ 	.short	(.L_5 - .L_4)
	.align		4
.L_4:
        /*001c*/ 	.word	index@(_Z10matrix_addPfS_S_)
        /*0020*/ 	.word	0x00000000
.L_5:


//--------------------- .nv.compat                --------------------------
	.section	.nv.compat,"",@"SHT_CUDA_COMPAT_INFO"
	.align	4
        /*0000*/ 	.byte	0x02, 0x09, 0x00, 0x00, 0x02, 0x02, 0x01, 0x00, 0x02, 0x05, 0x05, 0x00, 0x03, 0x07, 0x01, 0x01
        /*0010*/ 	.byte	0x02, 0x03, 0x00, 0x00, 0x02, 0x06, 0x01, 0x00, 0x04, 0x0b, 0x08, 0x00, 0x09, 0x00, 0x00, 0x00
        /*0020*/ 	.byte	0x00, 0x00, 0x00, 0x00


//--------------------- .nv.info._Z10matrix_addPfS_S_ --------------------------
	.section	.nv.info._Z10matrix_addPfS_S_,"",@"SHT_CUDA_INFO"
	.sectionflags	@""
	.align	4


	//----- nvinfo : EIATTR_CUDA_API_VERSION
	.align		4
        /*0000*/ 	.byte	0x04, 0x37
        /*0002*/ 	.short	(.L_7 - .L_6)
.L_6:
        /*0004*/ 	.word	0x00000082


	//----- nvinfo : EIATTR_KPARAM_INFO
	.align		4
.L_7:
        /*0008*/ 	.byte	0x04, 0x17
        /*000a*/ 	.short	(.L_9 - .L_8)
.L_8:
        /*000c*/ 	.word	0x00000000
        /*0010*/ 	.short	0x0002
        /*0012*/ 	.short	0x0010
        /*0014*/ 	.byte	0x00, 0xf5, 0x21, 0x00


	//----- nvinfo : EIATTR_KPARAM_INFO
	.align		4
.L_9:
        /*0018*/ 	.byte	0x04, 0x17
        /*001a*/ 	.short	(.L_11 - .L_10)
.L_10:
        /*001c*/ 	.word	0x00000000
        /*0020*/ 	.short	0x0001
        /*0022*/ 	.short	0x0008
        /*0024*/ 	.byte	0x00, 0xf5, 0x21, 0x00


	//----- nvinfo : EIATTR_KPARAM_INFO
	.align		4
.L_11:
        /*0028*/ 	.byte	0x04, 0x17
        /*002a*/ 	.short	(.L_13 - .L_12)
.L_12:
        /*002c*/ 	.word	0x00000000
        /*0030*/ 	.short	0x0000
        /*0032*/ 	.short	0x0000
        /*0034*/ 	.byte	0x00, 0xf5, 0x21, 0x00


	//----- nvinfo : EIATTR_SPARSE_MMA_MASK
	.align		4
.L_13:
        /*0038*/ 	.byte	0x03, 0x50
        /*003a*/ 	.short	0x0000


	//----- nvinfo : EIATTR_MAXREG_COUNT
	.align		4
        /*003c*/ 	.byte	0x03, 0x1b
        /*003e*/ 	.short	0x00ff


	//----- nvinfo : EIATTR_MERCURY_ISA_VERSION
	.align		4
        /*0040*/ 	.byte	0x03, 0x5f
        /*0042*/ 	.short	0x0101


	//----- nvinfo : EIATTR_VRC_CTA_INIT_COUNT
	.align		4
        /*0044*/ 	.byte	0x02, 0x4a
	.zero		1
	.zero		1


	//----- nvinfo : EIATTR_EXIT_INSTR_OFFSETS
	.align		4
        /*0048*/ 	.byte	0x04, 0x1c
        /*004a*/ 	.short	(.L_15 - .L_14)


	//   ....[0]....
.L_14:
        /*004c*/ 	.word	0x000001a0


	//----- nvinfo : EIATTR_CBANK_PARAM_SIZE
	.align		4
.L_15:
        /*0050*/ 	.byte	0x03, 0x19
        /*0052*/ 	.short	0x0018


	//----- nvinfo : EIATTR_PARAM_CBANK
	.align		4
        /*0054*/ 	.byte	0x04, 0x0a
        /*0056*/ 	.short	(.L_17 - .L_16)
	.align		4
.L_16:
        /*0058*/ 	.word	index@(.nv.constant0._Z10matrix_addPfS_S_)
        /*005c*/ 	.short	0x0380
        /*005e*/ 	.short	0x0018


	//----- nvinfo : EIATTR_SW_WAR
	.align		4
.L_17:
        /*0060*/ 	.byte	0x04, 0x36
        /*0062*/ 	.short	(.L_19 - .L_18)
.L_18:
        /*0064*/ 	.word	0x00000008
.L_19:


//--------------------- .nv.callgraph             --------------------------
	.section	.nv.callgraph,"",@"SHT_CUDA_CALLGRAPH"
	.align	4
	.sectionentsize	8
	.align		4
        /*0000*/ 	.word	0x00000000
	.align		4
        /*0004*/ 	.word	0xffffffff
	.align		4
        /*0008*/ 	.word	0x00000000
	.align		4
        /*000c*/ 	.word	0xfffffffe
	.align		4
        /*0010*/ 	.word	0x00000000
	.align		4
        /*0014*/ 	.word	0xfffffffd
	.align		4
        /*0018*/ 	.word	0x00000000
	.align		4
        /*001c*/ 	.word	0xfffffffc


//--------------------- .text._Z10matrix_addPfS_S_ --------------------------
	.section	.text._Z10matrix_addPfS_S_,"ax",@progbits
	.align	128
        .global         _Z10matrix_addPfS_S_
        .type           _Z10matrix_addPfS_S_,@function
        .size           _Z10matrix_addPfS_S_,(.L_x_1 - _Z10matrix_addPfS_S_)
        .other          _Z10matrix_addPfS_S_,@"STO_CUDA_ENTRY STV_DEFAULT"
_Z10matrix_addPfS_S_:
.text._Z10matrix_addPfS_S_:
[----:B------:R-:W-:Y:S01]  /*0000*/  LDC R1, c[0x0][0x37c] ;  /* 0x0000df00ff017b82 */ /* 0x000fe20000000800 */
[----:B------:R-:W0:Y:S07]  /*0010*/  S2R R3, SR_TID.X ;  /* 0x0000000000037919 */ /* 0x000e2e0000002100 */
[----:B------:R-:W0:Y:S01]  /*0020*/  S2UR UR4, SR_CTAID.X ;  /* 0x00000000000479c3 */ /* 0x000e220000002500 */
[----:B------:R-:W1:Y:S01]  /*0030*/  LDCU.128 UR8, c[0x0][0x380] ;  /* 0x00007000ff0877ac */ /* 0x000e620008000c00 */
[----:B------:R-:W2:Y:S01]  /*0040*/  S2R R0, SR_TID.Y ;  /* 0x0000000000007919 */ /* 0x000ea20000002200 */
[----:B------:R-:W3:Y:S05]  /*0050*/  LDCU.64 UR6, c[0x0][0x390] ;  /* 0x00007200ff0677ac */ /* 0x000eea0008000a00 */
[----:B------:R-:W0:Y:S08]  /*0060*/  LDC R2, c[0x0][0x360] ;  /* 0x0000d800ff027b82 */ /* 0x000e300000000800 */
[----:B------:R-:W2:Y:S08]  /*0070*/  S2UR UR5, SR_CTAID.Y ;  /* 0x00000000000579c3 */ /* 0x000eb00000002600 */
[----:B------:R-:W2:Y:S01]  /*0080*/  LDC R5, c[0x0][0x364] ;  /* 0x0000d900ff057b82 */ /* 0x000ea20000000800 */
[----:B0-----:R-:W-:-:S02]  /*0090*/  IMAD R2, R2, UR4, R3 ;  /* 0x0000000402027c24 */ /* 0x001fc4000f8e0203 */
[----:B------:R-:W-:Y:S02]  /*00a0*/  IMAD.MOV.U32 R3, RZ, RZ, RZ ;  /* 0x000000ffff037224 */ /* 0x000fe400078e00ff */
[----:B--2---:R-:W-:Y:S01]  /*00b0*/  IMAD R5, R5, UR5, R0 ;  /* 0x0000000505057c24 */ /* 0x004fe2000f8e0200 */
[----:B------:R-:W0:Y:S03]  /*00c0*/  LDCU.64 UR4, c[0x0][0x358] ;  /* 0x00006b00ff0477ac */ /* 0x000e260008000a00 */
[----:B------:R-:W-:-:S04]  /*00d0*/  IMAD.WIDE.U32 R2, R5, 0x200, R2 ;  /* 0x0000020005027825 */ /* 0x000fc800078e0002 */
[C---:B------:R-:W-:Y:S01]  /*00e0*/  IMAD.SHL.U32 R6, R2.reuse, 0x4, RZ ;  /* 0x0000000402067824 */ /* 0x040fe200078e00ff */
[----:B------:R-:W-:-:S04]  /*00f0*/  SHF.L.U64.HI R0, R2, 0x2, R3 ;  /* 0x0000000202007819 */ /* 0x000fc80000010203 */
[C---:B-1----:R-:W-:Y:S02]  /*0100*/  IADD3 R4, P1, PT, R6.reuse, UR10, RZ ;  /* 0x0000000a06047c10 */ /* 0x042fe4000ff3e0ff */
[----:B------:R-:W-:Y:S02]  /*0110*/  IADD3 R2, P0, PT, R6, UR8, RZ ;  /* 0x0000000806027c10 */ /* 0x000fe4000ff1e0ff */
[C---:B------:R-:W-:Y:S02]  /*0120*/  IADD3.X R5, PT, PT, R0.reuse, UR11, RZ, P1, !PT ;  /* 0x0000000b00057c10 */ /* 0x040fe40008ffe4ff */
[----:B------:R-:W-:-:S04]  /*0130*/  IADD3.X R3, PT, PT, R0, UR9, RZ, P0, !PT ;  /* 0x0000000900037c10 */ /* 0x000fc800087fe4ff */
[----:B0-----:R-:W2:Y:S04]  /*0140*/  LDG.E R5, desc[UR4][R4.64] ;  /* 0x0000000404057981 */ /* 0x001ea8000c1e1900 */
[----:B------:R-:W2:Y:S01]  /*0150*/  LDG.E R2, desc[UR4][R2.64] ;  /* 0x0000000402027981 */ /* 0x000ea2000c1e1900 */
[----:B---3--:R-:W-:-:S04]  /*0160*/  IADD3 R6, P0, PT, R6, UR6, RZ ;  /* 0x0000000606067c10 */ /* 0x008fc8000ff1e0ff */
[----:B------:R-:W-:Y:S01]  /*0170*/  IADD3.X R7, PT, PT, R0, UR7, RZ, P0, !PT ;  /* 0x0000000700077c10 */ /* 0x000fe200087fe4ff */
[----:B--2---:R-:W-:-:S05]  /*0180*/  FADD R9, R2, R5 ;  /* 0x0000000502097221 */ /* 0x004fca0000000000 */
[----:B------:R-:W-:Y:S01]  /*0190*/  STG.E desc[UR4][R6.64], R9 ;  /* 0x0000000906007986 */ /* 0x000fe2000c101904 */
[----:B------:R-:W-:Y:S05]  /*01a0*/  EXIT ;  /* 0x000000000000794d */ /* 0x000fea0003800000 */
.L_x_0:
[----:B------:R-:W-:-:S00]  /*01b0*/  BRA `(.L_x_0) ;  /* 0xfffffffc00fc7947 */ /* 0x000fc0000383ffff */
[----:B------:R-:W-:-:S00]  /*01c0*/  NOP ;  /* 0x0000000000007918 */ /* 0x000fc00000000000 */
        /* <DEDUP_REMOVED lines=11> */
.L_x_1:


//--------------------- .nv.shared.reserved.0     --------------------------
	.section	.nv.shared.reserved.0,"aw",@nobits
	.weak		__nv_reservedSMEM_offset_0_alias
	.size		__nv_reservedSMEM_offset_0_alias, 0, 64
	.other		__nv_reservedSMEM_offset_0_alias,@"STO_CUDA_RESERVED_SHARED STV_DEFAULT"
__nv_reservedSMEM_offset_0_alias:
	.zero		0
	.zero		64


//--------------------- .nv.constant0._Z10matrix_addPfS_S_ --------------------------
	.section	.nv.constant0._Z10matrix_addPfS_S_,"a",@progbits
	.sectionflags	@""
	.align	4
.nv.constant0._Z10matrix_addPfS_S_:
	.zero		920


//--------------------- SYMBOLS --------------------------

	.type		.nv.reservedSmem.offset0,@object
	.size		.nv.reservedSmem.offset0,0x4
